//
// Generated by NVIDIA NVVM Compiler
//
// Compiler Build ID: CL-36424714
// Cuda compilation tools, release 13.0, V13.0.88
// Based on NVVM 20.0.0
//

.version 9.0
.target sm_100
.address_size 64

	// .globl	_Z29generic_CUDA_function__kernelPfm

.visible .entry _Z29generic_CUDA_function__kernelPfm(
	.param .u64 .ptr .align 1 _Z29generic_CUDA_function__kernelPfm_param_0,
	.param .u64 _Z29generic_CUDA_function__kernelPfm_param_1
)
{
	.reg .pred 	%p<2>;
	.reg .b32 	%r<5>;
	.reg .b32 	%f<3>;
	.reg .b64 	%rd<7>;

	ld.param.u64 	%rd2, [_Z29generic_CUDA_function__kernelPfm_param_0];
	ld.param.u64 	%rd3, [_Z29generic_CUDA_function__kernelPfm_param_1];
	mov.u32 	%r1, %ctaid.x;
	mov.u32 	%r2, %ntid.x;
	mov.u32 	%r3, %tid.x;
	mad.lo.s32 	%r4, %r1, %r2, %r3;
	cvt.u64.u32 	%rd1, %r4;
	setp.le.u64 	%p1, %rd3, %rd1;
	@%p1 bra 	$L__BB0_2;
	cvta.to.global.u64 	%rd4, %rd2;
	shl.b64 	%rd5, %rd1, 2;
	add.s64 	%rd6, %rd4, %rd5;
	ld.global.f32 	%f1, [%rd6];
	add.f32 	%f2, %f1, %f1;
	st.global.f32 	[%rd6], %f2;
$L__BB0_2:
	ret;

}


// ===== COMPILED SASS (sm_100) =====

	.target	sm_100

	.elftype	@"ET_EXEC"


//--------------------- .note.nv.tkinfo           --------------------------
	.section	.note.nv.tkinfo,"",@"SHT_NOTE"
	.sectionflags	@"SHF_NOTE_NV_TKINFO"
	.tkinfo
        /*0018*/ 	.word	0x00000002
        /*0030*/ 	.string	""
        /*0030*/ 	.string	"ptxas"
        /*0030*/ 	.string	"Cuda compilation tools, release 13.0, V13.0.88"
        /*0030*/ 	.string	"Build cuda_13.0.r13.0/compiler.36424714_0"
        /*0030*/ 	.string	"-arch sm_100 -m 64 "



//--------------------- .note.nv.cuinfo           --------------------------
	.section	.note.nv.cuinfo,"",@"SHT_NOTE"
	.sectionflags	@"SHF_NOTE_NV_CUINFO"
        /*0018*/ 	.short	0x0002
        /*001a*/ 	.short	0x0064
        /*001c*/ 	.short	0x0082
	.zero		2


//--------------------- .nv.info                  --------------------------
	.section	.nv.info,"",@"SHT_CUDA_INFO"
	.align	4


	//----- nvinfo : EIATTR_REGCOUNT
	.align		4
        /*0000*/ 	.byte	0x04, 0x2f
        /*0002*/ 	.short	(.L_1 - .L_0)
	.align		4
.L_0:
        /*0004*/ 	.word	index@(_Z29generic_CUDA_function__kernelPfm)
        /*0008*/ 	.word	0x00000008


	//----- nvinfo : EIATTR_FRAME_SIZE
	.align		4
.L_1:
        /*000c*/ 	.byte	0x04, 0x11
        /*000e*/ 	.short	(.L_3 - .L_2)
	.align		4
.L_2:
        /*0010*/ 	.word	index@(_Z29generic_CUDA_function__kernelPfm)
        /*0014*/ 	.word	0x00000000


	//----- nvinfo : EIATTR_MIN_STACK_SIZE
	.align		4
.L_3:
        /*0018*/ 	.byte	0x04, 0x12
        /*001a*/ 	.short	(.L_5 - .L_4)
	.align		4
.L_4:
        /*001c*/ 	.word	index@(_Z29generic_CUDA_function__kernelPfm)
        /*0020*/ 	.word	0x00000000
.L_5:


//--------------------- .nv.compat                --------------------------
	.section	.nv.compat,"",@"SHT_CUDA_COMPAT_INFO"
	.align	4
        /*0000*/ 	.byte	0x02, 0x09, 0x00, 0x00, 0x02, 0x02, 0x01, 0x00, 0x02, 0x05, 0x05, 0x00, 0x03, 0x07, 0x01, 0x01
        /*0010*/ 	.byte	0x02, 0x03, 0x00, 0x00, 0x02, 0x06, 0x01, 0x00, 0x04, 0x0b, 0x08, 0x00, 0x09, 0x00, 0x00, 0x00
        /*0020*/ 	.byte	0x00, 0x00, 0x00, 0x00


//--------------------- .nv.info._Z29generic_CUDA_function__kernelPfm --------------------------
	.section	.nv.info._Z29generic_CUDA_function__kernelPfm,"",@"SHT_CUDA_INFO"
	.sectionflags	@""
	.align	4


	//----- nvinfo : EIATTR_CUDA_API_VERSION
	.align		4
        /*0000*/ 	.byte	0x04, 0x37
        /*0002*/ 	.short	(.L_7 - .L_6)
.L_6:
        /*0004*/ 	.word	0x00000082


	//----- nvinfo : EIATTR_KPARAM_INFO
	.align		4
.L_7:
        /*0008*/ 	.byte	0x04, 0x17
        /*000a*/ 	.short	(.L_9 - .L_8)
.L_8:
        /*000c*/ 	.word	0x00000000
        /*0010*/ 	.short	0x0001
        /*0012*/ 	.short	0x0008
        /*0014*/ 	.byte	0x00, 0xf0, 0x21, 0x00


	//----- nvinfo : EIATTR_KPARAM_INFO
	.align		4
.L_9:
        /*0018*/ 	.byte	0x04, 0x17
        /*001a*/ 	.short	(.L_11 - .L_10)
.L_10:
        /*001c*/ 	.word	0x00000000
        /*0020*/ 	.short	0x0000
        /*0022*/ 	.short	0x0000
        /*0024*/ 	.byte	0x00, 0xf5, 0x21, 0x00


	//----- nvinfo : EIATTR_SPARSE_MMA_MASK
	.align		4
.L_11:
        /*0028*/ 	.byte	0x03, 0x50
        /*002a*/ 	.short	0x0000


	//----- nvinfo : EIATTR_MAXREG_COUNT
	.align		4
        /*002c*/ 	.byte	0x03, 0x1b
        /*002e*/ 	.short	0x00ff


	//----- nvinfo : EIATTR_MERCURY_ISA_VERSION
	.align		4
        /*0030*/ 	.byte	0x03, 0x5f
        /*0032*/ 	.short	0x0101


	//----- nvinfo : EIATTR_VRC_CTA_INIT_COUNT
	.align		4
        /*0034*/ 	.byte	0x02, 0x4a
	.zero		1
	.zero		1


	//----- nvinfo : EIATTR_EXIT_INSTR_OFFSETS
	.align		4
        /*0038*/ 	.byte	0x04, 0x1c
        /*003a*/ 	.short	(.L_13 - .L_12)


	//   ....[0]....
.L_12:
        /*003c*/ 	.word	0x00000080


	//   ....[1]....
        /*0040*/ 	.word	0x00000100


	//----- nvinfo : EIATTR_CBANK_PARAM_SIZE
	.align		4
.L_13:
        /*0044*/ 	.byte	0x03, 0x19
        /*0046*/ 	.short	0x0010


	//----- nvinfo : EIATTR_PARAM_CBANK
	.align		4
        /*0048*/ 	.byte	0x04, 0x0a
        /*004a*/ 	.short	(.L_15 - .L_14)
	.align		4
.L_14:
        /*004c*/ 	.word	index@(.nv.constant0._Z29generic_CUDA_function__kernelPfm)
        /*0050*/ 	.short	0x0380
        /*0052*/ 	.short	0x0010


	//----- nvinfo : EIATTR_SW_WAR
	.align		4
.L_15:
        /*0054*/ 	.byte	0x04, 0x36
        /*0056*/ 	.short	(.L_17 - .L_16)
.L_16:
        /*0058*/ 	.word	0x00000008
.L_17:


//--------------------- .nv.callgraph             --------------------------
	.section	.nv.callgraph,"",@"SHT_CUDA_CALLGRAPH"
	.align	4
	.sectionentsize	8
	.align		4
        /*0000*/ 	.word	0x00000000
	.align		4
        /*0004*/ 	.word	0xffffffff
	.align		4
        /*0008*/ 	.word	0x00000000
	.align		4
        /*000c*/ 	.word	0xfffffffe
	.align		4
        /*0010*/ 	.word	0x00000000
	.align		4
        /*0014*/ 	.word	0xfffffffd
	.align		4
        /*0018*/ 	.word	0x00000000
	.align		4
        /*001c*/ 	.word	0xfffffffc


//--------------------- .text._Z29generic_CUDA_function__kernelPfm --------------------------
	.section	.text._Z29generic_CUDA_function__kernelPfm,"ax",@progbits
	.align	128
        .global         _Z29generic_CUDA_function__kernelPfm
        .type           _Z29generic_CUDA_function__kernelPfm,@function
        .size           _Z29generic_CUDA_function__kernelPfm,(.L_x_1 - _Z29generic_CUDA_function__kernelPfm)
        .other          _Z29generic_CUDA_function__kernelPfm,@"STO_CUDA_ENTRY STV_DEFAULT"
_Z29generic_CUDA_function__kernelPfm:
.text._Z29generic_CUDA_function__kernelPfm:
[----:B------:R-:W-:Y:S01]  /*0000*/  LDC R1, c[0x0][0x37c] ;  /* 0x0000df00ff017b82 */ /* 0x000fe20000000800 */
[----:B------:R-:W0:Y:S07]  /*0010*/  S2R R3, SR_TID.X ;  /* 0x0000000000037919 */ /* 0x000e2e0000002100 */
[----:B------:R-:W0:Y:S01]  /*0020*/  S2UR UR4, SR_CTAID.X ;  /* 0x00000000000479c3 */ /* 0x000e220000002500 */
[----:B------:R-:W1:Y:S07]  /*0030*/  LDCU.64 UR6, c[0x0][0x388] ;  /* 0x00007100ff0677ac */ /* 0x000e6e0008000a00 */
[----:B------:R-:W0:Y:S02]  /*0040*/  LDC R0, c[0x0][0x360] ;  /* 0x0000d800ff007b82 */ /* 0x000e240000000800 */
[----:B0-----:R-:W-:-:S05]  /*0050*/  IMAD R0, R0, UR4, R3 ;  /* 0x0000000400007c24 */ /* 0x001fca000f8e0203 */
[----:B-1----:R-:W-:-:S04]  /*0060*/  ISETP.GE.U32.AND P0, PT, R0, UR6, PT ;  /* 0x0000000600007c0c */ /* 0x002fc8000bf06070 */
[----:B------:R-:W-:-:S13]  /*0070*/  ISETP.GE.U32.AND.EX P0, PT, RZ, UR7, PT, P0 ;  /* 0x00000007ff007c0c */ /* 0x000fda000bf06100 */
[----:B------:R-:W-:Y:S05]  /*0080*/  @P0 EXIT ;  /* 0x000000000000094d */ /* 0x000fea0003800000 */
[----:B------:R-:W0:Y:S01]  /*0090*/  LDCU.64 UR6, c[0x0][0x380] ;  /* 0x00007000ff0677ac */ /* 0x000e220008000a00 */
[----:B------:R-:W1:Y:S01]  /*00a0*/  LDCU.64 UR4, c[0x0][0x358] ;  /* 0x00006b00ff0477ac */ /* 0x000e620008000a00 */
[----:B0-----:R-:W-:-:S04]  /*00b0*/  LEA R2, P0, R0, UR6, 0x2 ;  /* 0x0000000600027c11 */ /* 0x001fc8000f8010ff */
[----:B------:R-:W-:-:S05]  /*00c0*/  LEA.HI.X R3, R0, UR7, RZ, 0x2, P0 ;  /* 0x0000000700037c11 */ /* 0x000fca00080f14ff */
[----:B-1----:R-:W2:Y:S02]  /*00d0*/  LDG.E R0, desc[UR4][R2.64] ;  /* 0x0000000402007981 */ /* 0x002ea4000c1e1900 */
[----:B--2---:R-:W-:-:S05]  /*00e0*/  FADD R5, R0, R0 ;  /* 0x0000000000057221 */ /* 0x004fca0000000000 */
[----:B------:R-:W-:Y:S01]  /*00f0*/  STG.E desc[UR4][R2.64], R5 ;  /* 0x0000000502007986 */ /* 0x000fe2000c101904 */
[----:B------:R-:W-:Y:S05]  /*0100*/  EXIT ;  /* 0x000000000000794d */ /* 0x000fea0003800000 */
.L_x_0:
[----:B------:R-:W-:-:S00]  /*0110*/  BRA `(.L_x_0) ;  /* 0xfffffffc00fc7947 */ /* 0x000fc0000383ffff */
[----:B------:R-:W-:-:S00]  /*0120*/  NOP ;  /* 0x0000000000007918 */ /* 0x000fc00000000000 */
        /* <DEDUP_REMOVED lines=13> */
.L_x_1:


//--------------------- .nv.shared.reserved.0     --------------------------
	.section	.nv.shared.reserved.0,"aw",@nobits
	.weak		__nv_reservedSMEM_offset_0_alias
	.size		__nv_reservedSMEM_offset_0_alias, 0, 64
	.other		__nv_reservedSMEM_offset_0_alias,@"STO_CUDA_RESERVED_SHARED STV_DEFAULT"
__nv_reservedSMEM_offset_0_alias:
	.zero		0
	.zero		64


//--------------------- .nv.constant0._Z29generic_CUDA_function__kernelPfm --------------------------
	.section	.nv.constant0._Z29generic_CUDA_function__kernelPfm,"a",@progbits
	.sectionflags	@""
	.align	4
.nv.constant0._Z29generic_CUDA_function__kernelPfm:
	.zero		912


//--------------------- SYMBOLS --------------------------

	.type		.nv.reservedSmem.offset0,@object
	.size		.nv.reservedSmem.offset0,0x4
